//
// Generated by NVIDIA NVVM Compiler
//
// Compiler Build ID: CL-36424714
// Cuda compilation tools, release 13.0, V13.0.88
// Based on NVVM 20.0.0
//

.version 9.0
.target sm_100
.address_size 64

	// .globl	_Z7dequantP6__halfPhS0_
.extern .shared .align 16 .b8 shmem[];

.visible .entry _Z7dequantP6__halfPhS0_(
	.param .u64 .ptr .align 1 _Z7dequantP6__halfPhS0__param_0,
	.param .u64 .ptr .align 1 _Z7dequantP6__halfPhS0__param_1,
	.param .u64 .ptr .align 1 _Z7dequantP6__halfPhS0__param_2
)
{
	.reg .pred 	%p<2>;
	.reg .b32 	%r<126>;
	.reg .b64 	%rd<61>;

	ld.param.u64 	%rd1, [_Z7dequantP6__halfPhS0__param_0];
	ld.param.u64 	%rd2, [_Z7dequantP6__halfPhS0__param_1];
	ld.param.u64 	%rd3, [_Z7dequantP6__halfPhS0__param_2];
	mov.u32 	%r1, %tid.x;
	setp.gt.u32 	%p1, %r1, 255;
	@%p1 bra 	$L__BB0_2;
	cvta.to.global.u64 	%rd4, %rd3;
	mov.u32 	%r2, %ctaid.y;
	shl.b32 	%r3, %r2, 14;
	shl.b32 	%r4, %r1, 2;
	or.b32  	%r5, %r4, %r3;
	mul.wide.u32 	%rd5, %r5, 2;
	add.s64 	%rd6, %rd4, %rd5;
	ld.global.u64 	%rd7, [%rd6];
	shl.b32 	%r6, %r1, 3;
	mov.u32 	%r7, shmem;
	add.s32 	%r8, %r7, %r6;
	st.shared.u64 	[%r8], %rd7;
	ld.global.u64 	%rd8, [%rd6+2048];
	st.shared.u64 	[%r8+2048], %rd8;
	ld.global.u64 	%rd9, [%rd6+4096];
	st.shared.u64 	[%r8+4096], %rd9;
	ld.global.u64 	%rd10, [%rd6+6144];
	st.shared.u64 	[%r8+6144], %rd10;
	ld.global.u64 	%rd11, [%rd6+8192];
	st.shared.u64 	[%r8+8192], %rd11;
	ld.global.u64 	%rd12, [%rd6+10240];
	st.shared.u64 	[%r8+10240], %rd12;
	ld.global.u64 	%rd13, [%rd6+12288];
	st.shared.u64 	[%r8+12288], %rd13;
	ld.global.u64 	%rd14, [%rd6+14336];
	st.shared.u64 	[%r8+14336], %rd14;
	ld.global.u64 	%rd15, [%rd6+16384];
	st.shared.u64 	[%r8+16384], %rd15;
	ld.global.u64 	%rd16, [%rd6+18432];
	st.shared.u64 	[%r8+18432], %rd16;
	ld.global.u64 	%rd17, [%rd6+20480];
	st.shared.u64 	[%r8+20480], %rd17;
	ld.global.u64 	%rd18, [%rd6+22528];
	st.shared.u64 	[%r8+22528], %rd18;
	ld.global.u64 	%rd19, [%rd6+24576];
	st.shared.u64 	[%r8+24576], %rd19;
	ld.global.u64 	%rd20, [%rd6+26624];
	st.shared.u64 	[%r8+26624], %rd20;
	ld.global.u64 	%rd21, [%rd6+28672];
	st.shared.u64 	[%r8+28672], %rd21;
	ld.global.u64 	%rd22, [%rd6+30720];
	st.shared.u64 	[%r8+30720], %rd22;
$L__BB0_2:
	cvta.to.global.u64 	%rd23, %rd2;
	bar.sync 	0;
	mov.u32 	%r9, %ctaid.x;
	shl.b32 	%r10, %r9, 18;
	shl.b32 	%r11, %r1, 10;
	add.s32 	%r12, %r10, %r11;
	shl.b32 	%r13, %r9, 5;
	add.s32 	%r14, %r12, %r13;
	cvt.u64.u32 	%rd24, %r14;
	add.s64 	%rd25, %rd23, %rd24;
	ld.global.v4.u32 	{%r15, %r16, %r17, %r18}, [%rd25];
	ld.global.v4.u32 	{%r19, %r20, %r21, %r22}, [%rd25+16];
	shl.b32 	%r23, %r9, 20;
	shl.b32 	%r24, %r1, 12;
	add.s32 	%r25, %r23, %r24;
	mov.u32 	%r26, %ctaid.y;
	shl.b32 	%r27, %r26, 7;
	add.s32 	%r28, %r25, %r27;
	cvta.to.global.u64 	%rd26, %rd1;
	shl.b32 	%r29, %r15, 3;
	and.b32  	%r30, %r29, 2040;
	mov.u32 	%r31, shmem;
	add.s32 	%r32, %r31, %r30;
	ld.shared.u64 	%rd27, [%r32];
	mul.wide.u32 	%rd28, %r28, 2;
	add.s64 	%rd29, %rd26, %rd28;
	st.global.u64 	[%rd29], %rd27;
	shr.u32 	%r33, %r15, 5;
	and.b32  	%r34, %r33, 2040;
	add.s32 	%r35, %r31, %r34;
	ld.shared.u64 	%rd30, [%r35];
	st.global.u64 	[%rd29+8], %rd30;
	shr.u32 	%r36, %r15, 13;
	and.b32  	%r37, %r36, 2040;
	add.s32 	%r38, %r31, %r37;
	ld.shared.u64 	%rd31, [%r38+2048];
	st.global.u64 	[%rd29+16], %rd31;
	shr.u32 	%r39, %r15, 21;
	and.b32  	%r40, %r39, 2040;
	add.s32 	%r41, %r31, %r40;
	ld.shared.u64 	%rd32, [%r41+2048];
	st.global.u64 	[%rd29+24], %rd32;
	shl.b32 	%r42, %r16, 3;
	and.b32  	%r43, %r42, 2040;
	add.s32 	%r44, %r31, %r43;
	ld.shared.u64 	%rd33, [%r44+4096];
	st.global.u64 	[%rd29+32], %rd33;
	shr.u32 	%r45, %r16, 5;
	and.b32  	%r46, %r45, 2040;
	add.s32 	%r47, %r31, %r46;
	ld.shared.u64 	%rd34, [%r47+4096];
	st.global.u64 	[%rd29+40], %rd34;
	shr.u32 	%r48, %r16, 13;
	and.b32  	%r49, %r48, 2040;
	add.s32 	%r50, %r31, %r49;
	ld.shared.u64 	%rd35, [%r50+6144];
	st.global.u64 	[%rd29+48], %rd35;
	shr.u32 	%r51, %r16, 21;
	and.b32  	%r52, %r51, 2040;
	add.s32 	%r53, %r31, %r52;
	ld.shared.u64 	%rd36, [%r53+6144];
	st.global.u64 	[%rd29+56], %rd36;
	shl.b32 	%r54, %r17, 3;
	and.b32  	%r55, %r54, 2040;
	add.s32 	%r56, %r31, %r55;
	ld.shared.u64 	%rd37, [%r56+8192];
	st.global.u64 	[%rd29+64], %rd37;
	shr.u32 	%r57, %r17, 5;
	and.b32  	%r58, %r57, 2040;
	add.s32 	%r59, %r31, %r58;
	ld.shared.u64 	%rd38, [%r59+8192];
	st.global.u64 	[%rd29+72], %rd38;
	shr.u32 	%r60, %r17, 13;
	and.b32  	%r61, %r60, 2040;
	add.s32 	%r62, %r31, %r61;
	ld.shared.u64 	%rd39, [%r62+10240];
	st.global.u64 	[%rd29+80], %rd39;
	shr.u32 	%r63, %r17, 21;
	and.b32  	%r64, %r63, 2040;
	add.s32 	%r65, %r31, %r64;
	ld.shared.u64 	%rd40, [%r65+10240];
	st.global.u64 	[%rd29+88], %rd40;
	shl.b32 	%r66, %r18, 3;
	and.b32  	%r67, %r66, 2040;
	add.s32 	%r68, %r31, %r67;
	ld.shared.u64 	%rd41, [%r68+12288];
	st.global.u64 	[%rd29+96], %rd41;
	shr.u32 	%r69, %r18, 5;
	and.b32  	%r70, %r69, 2040;
	add.s32 	%r71, %r31, %r70;
	ld.shared.u64 	%rd42, [%r71+12288];
	st.global.u64 	[%rd29+104], %rd42;
	shr.u32 	%r72, %r18, 13;
	and.b32  	%r73, %r72, 2040;
	add.s32 	%r74, %r31, %r73;
	ld.shared.u64 	%rd43, [%r74+14336];
	st.global.u64 	[%rd29+112], %rd43;
	shr.u32 	%r75, %r18, 21;
	and.b32  	%r76, %r75, 2040;
	add.s32 	%r77, %r31, %r76;
	ld.shared.u64 	%rd44, [%r77+14336];
	st.global.u64 	[%rd29+120], %rd44;
	shl.b32 	%r78, %r19, 3;
	and.b32  	%r79, %r78, 2040;
	add.s32 	%r80, %r31, %r79;
	ld.shared.u64 	%rd45, [%r80+16384];
	st.global.u64 	[%rd29+128], %rd45;
	shr.u32 	%r81, %r19, 5;
	and.b32  	%r82, %r81, 2040;
	add.s32 	%r83, %r31, %r82;
	ld.shared.u64 	%rd46, [%r83+16384];
	st.global.u64 	[%rd29+136], %rd46;
	shr.u32 	%r84, %r19, 13;
	and.b32  	%r85, %r84, 2040;
	add.s32 	%r86, %r31, %r85;
	ld.shared.u64 	%rd47, [%r86+18432];
	st.global.u64 	[%rd29+144], %rd47;
	shr.u32 	%r87, %r19, 21;
	and.b32  	%r88, %r87, 2040;
	add.s32 	%r89, %r31, %r88;
	ld.shared.u64 	%rd48, [%r89+18432];
	st.global.u64 	[%rd29+152], %rd48;
	shl.b32 	%r90, %r20, 3;
	and.b32  	%r91, %r90, 2040;
	add.s32 	%r92, %r31, %r91;
	ld.shared.u64 	%rd49, [%r92+20480];
	st.global.u64 	[%rd29+160], %rd49;
	shr.u32 	%r93, %r20, 5;
	and.b32  	%r94, %r93, 2040;
	add.s32 	%r95, %r31, %r94;
	ld.shared.u64 	%rd50, [%r95+20480];
	st.global.u64 	[%rd29+168], %rd50;
	shr.u32 	%r96, %r20, 13;
	and.b32  	%r97, %r96, 2040;
	add.s32 	%r98, %r31, %r97;
	ld.shared.u64 	%rd51, [%r98+22528];
	st.global.u64 	[%rd29+176], %rd51;
	shr.u32 	%r99, %r20, 21;
	and.b32  	%r100, %r99, 2040;
	add.s32 	%r101, %r31, %r100;
	ld.shared.u64 	%rd52, [%r101+22528];
	st.global.u64 	[%rd29+184], %rd52;
	shl.b32 	%r102, %r21, 3;
	and.b32  	%r103, %r102, 2040;
	add.s32 	%r104, %r31, %r103;
	ld.shared.u64 	%rd53, [%r104+24576];
	st.global.u64 	[%rd29+192], %rd53;
	shr.u32 	%r105, %r21, 5;
	and.b32  	%r106, %r105, 2040;
	add.s32 	%r107, %r31, %r106;
	ld.shared.u64 	%rd54, [%r107+24576];
	st.global.u64 	[%rd29+200], %rd54;
	shr.u32 	%r108, %r21, 13;
	and.b32  	%r109, %r108, 2040;
	add.s32 	%r110, %r31, %r109;
	ld.shared.u64 	%rd55, [%r110+26624];
	st.global.u64 	[%rd29+208], %rd55;
	shr.u32 	%r111, %r21, 21;
	and.b32  	%r112, %r111, 2040;
	add.s32 	%r113, %r31, %r112;
	ld.shared.u64 	%rd56, [%r113+26624];
	st.global.u64 	[%rd29+216], %rd56;
	shl.b32 	%r114, %r22, 3;
	and.b32  	%r115, %r114, 2040;
	add.s32 	%r116, %r31, %r115;
	ld.shared.u64 	%rd57, [%r116+28672];
	st.global.u64 	[%rd29+224], %rd57;
	shr.u32 	%r117, %r22, 5;
	and.b32  	%r118, %r117, 2040;
	add.s32 	%r119, %r31, %r118;
	ld.shared.u64 	%rd58, [%r119+28672];
	st.global.u64 	[%rd29+232], %rd58;
	shr.u32 	%r120, %r22, 13;
	and.b32  	%r121, %r120, 2040;
	add.s32 	%r122, %r31, %r121;
	ld.shared.u64 	%rd59, [%r122+30720];
	st.global.u64 	[%rd29+240], %rd59;
	shr.u32 	%r123, %r22, 21;
	and.b32  	%r124, %r123, 2040;
	add.s32 	%r125, %r31, %r124;
	ld.shared.u64 	%rd60, [%r125+30720];
	st.global.u64 	[%rd29+248], %rd60;
	ret;

}


// ===== COMPILED SASS (sm_100) =====

	.target	sm_100

	.elftype	@"ET_EXEC"


//--------------------- .note.nv.tkinfo           --------------------------
	.section	.note.nv.tkinfo,"",@"SHT_NOTE"
	.sectionflags	@"SHF_NOTE_NV_TKINFO"
	.tkinfo
        /*0018*/ 	.word	0x00000002
        /*0030*/ 	.string	""
        /*0030*/ 	.string	"ptxas"
        /*0030*/ 	.string	"Cuda compilation tools, release 13.0, V13.0.88"
        /*0030*/ 	.string	"Build cuda_13.0.r13.0/compiler.36424714_0"
        /*0030*/ 	.string	"-arch sm_100 -m 64 "



//--------------------- .note.nv.cuinfo           --------------------------
	.section	.note.nv.cuinfo,"",@"SHT_NOTE"
	.sectionflags	@"SHF_NOTE_NV_CUINFO"
        /*0018*/ 	.short	0x0002
        /*001a*/ 	.short	0x0064
        /*001c*/ 	.short	0x0082
	.zero		2


//--------------------- .nv.info                  --------------------------
	.section	.nv.info,"",@"SHT_CUDA_INFO"
	.align	4


	//----- nvinfo : EIATTR_REGCOUNT
	.align		4
        /*0000*/ 	.byte	0x04, 0x2f
        /*0002*/ 	.short	(.L_1 - .L_0)
	.align		4
.L_0:
        /*0004*/ 	.word	index@(_Z7dequantP6__halfPhS0_)
        /*0008*/ 	.word	0x00000020


	//----- nvinfo : EIATTR_FRAME_SIZE
	.align		4
.L_1:
        /*000c*/ 	.byte	0x04, 0x11
        /*000e*/ 	.short	(.L_3 - .L_2)
	.align		4
.L_2:
        /*0010*/ 	.word	index@(_Z7dequantP6__halfPhS0_)
        /*0014*/ 	.word	0x00000000


	//----- nvinfo : EIATTR_MIN_STACK_SIZE
	.align		4
.L_3:
        /*0018*/ 	.byte	0x04, 0x12
        /*001a*/ 	.short	(.L_5 - .L_4)
	.align		4
.L_4:
        /*001c*/ 	.word	index@(_Z7dequantP6__halfPhS0_)
        /*0020*/ 	.word	0x00000000
.L_5:


//--------------------- .nv.compat                --------------------------
	.section	.nv.compat,"",@"SHT_CUDA_COMPAT_INFO"
	.align	4
        /*0000*/ 	.byte	0x02, 0x09, 0x00, 0x00, 0x02, 0x02, 0x01, 0x00, 0x02, 0x05, 0x05, 0x00, 0x03, 0x07, 0x01, 0x01
        /*0010*/ 	.byte	0x02, 0x03, 0x00, 0x00, 0x02, 0x06, 0x01, 0x00, 0x04, 0x0b, 0x08, 0x00, 0x09, 0x00, 0x00, 0x00
        /*0020*/ 	.byte	0x00, 0x00, 0x00, 0x00


//--------------------- .nv.info._Z7dequantP6__halfPhS0_ --------------------------
	.section	.nv.info._Z7dequantP6__halfPhS0_,"",@"SHT_CUDA_INFO"
	.sectionflags	@""
	.align	4


	//----- nvinfo : EIATTR_CUDA_API_VERSION
	.align		4
        /*0000*/ 	.byte	0x04, 0x37
        /*0002*/ 	.short	(.L_7 - .L_6)
.L_6:
        /*0004*/ 	.word	0x00000082


	//----- nvinfo : EIATTR_KPARAM_INFO
	.align		4
.L_7:
        /*0008*/ 	.byte	0x04, 0x17
        /*000a*/ 	.short	(.L_9 - .L_8)
.L_8:
        /*000c*/ 	.word	0x00000000
        /*0010*/ 	.short	0x0002
        /*0012*/ 	.short	0x0010
        /*0014*/ 	.byte	0x00, 0xf5, 0x21, 0x00


	//----- nvinfo : EIATTR_KPARAM_INFO
	.align		4
.L_9:
        /*0018*/ 	.byte	0x04, 0x17
        /*001a*/ 	.short	(.L_11 - .L_10)
.L_10:
        /*001c*/ 	.word	0x00000000
        /*0020*/ 	.short	0x0001
        /*0022*/ 	.short	0x0008
        /*0024*/ 	.byte	0x00, 0xf5, 0x21, 0x00


	//----- nvinfo : EIATTR_KPARAM_INFO
	.align		4
.L_11:
        /*0028*/ 	.byte	0x04, 0x17
        /*002a*/ 	.short	(.L_13 - .L_12)
.L_12:
        /*002c*/ 	.word	0x00000000
        /*0030*/ 	.short	0x0000
        /*0032*/ 	.short	0x0000
        /*0034*/ 	.byte	0x00, 0xf5, 0x21, 0x00


	//----- nvinfo : EIATTR_SPARSE_MMA_MASK
	.align		4
.L_13:
        /*0038*/ 	.byte	0x03, 0x50
        /*003a*/ 	.short	0x0000


	//----- nvinfo : EIATTR_MAXREG_COUNT
	.align		4
        /*003c*/ 	.byte	0x03, 0x1b
        /*003e*/ 	.short	0x00ff


	//----- nvinfo : EIATTR_NUM_BARRIERS
	.align		4
        /*0040*/ 	.byte	0x02, 0x4c
        /*0042*/ 	.byte	0x01
	.zero		1


	//----- nvinfo : EIATTR_MERCURY_ISA_VERSION
	.align		4
        /*0044*/ 	.byte	0x03, 0x5f
        /*0046*/ 	.short	0x0101


	//----- nvinfo : EIATTR_VRC_CTA_INIT_COUNT
	.align		4
        /*0048*/ 	.byte	0x02, 0x4a
	.zero		1
	.zero		1


	//----- nvinfo : EIATTR_EXIT_INSTR_OFFSETS
	.align		4
        /*004c*/ 	.byte	0x04, 0x1c
        /*004e*/ 	.short	(.L_15 - .L_14)


	//   ....[0]....
.L_14:
        /*0050*/ 	.word	0x00000c20


	//----- nvinfo : EIATTR_CRS_STACK_SIZE
	.align		4
.L_15:
        /*0054*/ 	.byte	0x04, 0x1e
        /*0056*/ 	.short	(.L_17 - .L_16)
.L_16:
        /*0058*/ 	.word	0x00000000


	//----- nvinfo : EIATTR_CBANK_PARAM_SIZE
	.align		4
.L_17:
        /*005c*/ 	.byte	0x03, 0x19
        /*005e*/ 	.short	0x0018


	//----- nvinfo : EIATTR_PARAM_CBANK
	.align		4
        /*0060*/ 	.byte	0x04, 0x0a
        /*0062*/ 	.short	(.L_19 - .L_18)
	.align		4
.L_18:
        /*0064*/ 	.word	index@(.nv.constant0._Z7dequantP6__halfPhS0_)
        /*0068*/ 	.short	0x0380
        /*006a*/ 	.short	0x0018


	//----- nvinfo : EIATTR_SW_WAR
	.align		4
.L_19:
        /*006c*/ 	.byte	0x04, 0x36
        /*006e*/ 	.short	(.L_21 - .L_20)
.L_20:
        /*0070*/ 	.word	0x00000008
.L_21:


//--------------------- .nv.callgraph             --------------------------
	.section	.nv.callgraph,"",@"SHT_CUDA_CALLGRAPH"
	.align	4
	.sectionentsize	8
	.align		4
        /*0000*/ 	.word	0x00000000
	.align		4
        /*0004*/ 	.word	0xffffffff
	.align		4
        /*0008*/ 	.word	0x00000000
	.align		4
        /*000c*/ 	.word	0xfffffffe
	.align		4
        /*0010*/ 	.word	0x00000000
	.align		4
        /*0014*/ 	.word	0xfffffffd
	.align		4
        /*0018*/ 	.word	0x00000000
	.align		4
        /*001c*/ 	.word	0xfffffffc


//--------------------- .text._Z7dequantP6__halfPhS0_ --------------------------
	.section	.text._Z7dequantP6__halfPhS0_,"ax",@progbits
	.align	128
        .global         _Z7dequantP6__halfPhS0_
        .type           _Z7dequantP6__halfPhS0_,@function
        .size           _Z7dequantP6__halfPhS0_,(.L_x_3 - _Z7dequantP6__halfPhS0_)
        .other          _Z7dequantP6__halfPhS0_,@"STO_CUDA_ENTRY STV_DEFAULT"
_Z7dequantP6__halfPhS0_:
.text._Z7dequantP6__halfPhS0_:
[----:B------:R-:W-:Y:S01]  /*0000*/  LDC R1, c[0x0][0x37c] ;  /* 0x0000df00ff017b82 */ /* 0x000fe20000000800 */
[----:B------:R-:W0:Y:S01]  /*0010*/  S2R R5, SR_TID.X ;  /* 0x0000000000057919 */ /* 0x000e220000002100 */
[----:B------:R-:W1:Y:S01]  /*0020*/  LDCU.64 UR6, c[0x0][0x358] ;  /* 0x00006b00ff0677ac */ /* 0x000e620008000a00 */
[----:B------:R-:W-:Y:S01]  /*0030*/  BSSY.RECONVERGENT B0, `(.L_x_0) ;  /* 0x000002e000007945 */ /* 0x000fe20003800200 */
[----:B------:R-:W2:Y:S01]  /*0040*/  S2R R0, SR_CTAID.X ;  /* 0x0000000000007919 */ /* 0x000ea20000002500 */
[----:B0-----:R-:W-:-:S13]  /*0050*/  ISETP.GT.U32.AND P0, PT, R5, 0xff, PT ;  /* 0x000000ff0500780c */ /* 0x001fda0003f04070 */
[----:B-12---:R-:W-:Y:S05]  /*0060*/  @P0 BRA `(.L_x_1) ;  /* 0x0000000000a80947 */ /* 0x006fea0003800000 */
[----:B------:R-:W0:Y:S01]  /*0070*/  S2UR UR4, SR_CTAID.Y ;  /* 0x00000000000479c3 */ /* 0x000e220000002600 */
[----:B------:R-:W-:-:S07]  /*0080*/  IMAD.SHL.U32 R4, R5, 0x4, RZ ;  /* 0x0000000405047824 */ /* 0x000fce00078e00ff */
[----:B------:R-:W1:Y:S01]  /*0090*/  LDC.64 R2, c[0x0][0x390] ;  /* 0x0000e400ff027b82 */ /* 0x000e620000000a00 */
[----:B0-----:R-:W-:-:S06]  /*00a0*/  USHF.L.U32 UR4, UR4, 0xe, URZ ;  /* 0x0000000e04047899 */ /* 0x001fcc00080006ff */
[----:B------:R-:W-:-:S05]  /*00b0*/  LOP3.LUT R7, R4, UR4, RZ, 0xfc, !PT ;  /* 0x0000000404077c12 */ /* 0x000fca000f8efcff */
[----:B-1----:R-:W-:-:S05]  /*00c0*/  IMAD.WIDE.U32 R2, R7, 0x2, R2 ;  /* 0x0000000207027825 */ /* 0x002fca00078e0002 */
[----:B------:R-:W2:Y:S04]  /*00d0*/  LDG.E.64 R6, desc[UR6][R2.64] ;  /* 0x0000000602067981 */ /* 0x000ea8000c1e1b00 */
[----:B------:R-:W3:Y:S04]  /*00e0*/  LDG.E.64 R8, desc[UR6][R2.64+0x800] ;  /* 0x0008000602087981 */ /* 0x000ee8000c1e1b00 */
[----:B------:R-:W4:Y:S04]  /*00f0*/  LDG.E.64 R26, desc[UR6][R2.64+0x1000] ;  /* 0x00100006021a7981 */ /* 0x000f28000c1e1b00 */
[----:B------:R-:W5:Y:S01]  /*0100*/  LDG.E.64 R10, desc[UR6][R2.64+0x2000] ;  /* 0x00200006020a7981 */ /* 0x000f62000c1e1b00 */
[----:B------:R-:W0:Y:S01]  /*0110*/  S2UR UR5, SR_CgaCtaId ;  /* 0x00000000000579c3 */ /* 0x000e220000008800 */
[----:B------:R-:W-:-:S02]  /*0120*/  UMOV UR4, 0x400 ;  /* 0x0000040000047882 */ /* 0x000fc40000000000 */
[----:B------:R-:W5:Y:S04]  /*0130*/  LDG.E.64 R28, desc[UR6][R2.64+0x1800] ;  /* 0x00180006021c7981 */ /* 0x000f68000c1e1b00 */
[----:B------:R-:W5:Y:S04]  /*0140*/  LDG.E.64 R24, desc[UR6][R2.64+0x2800] ;  /* 0x0028000602187981 */ /* 0x000f68000c1e1b00 */
[----:B------:R-:W5:Y:S04]  /*0150*/  LDG.E.64 R22, desc[UR6][R2.64+0x3000] ;  /* 0x0030000602167981 */ /* 0x000f68000c1e1b00 */
[----:B------:R-:W5:Y:S04]  /*0160*/  LDG.E.64 R20, desc[UR6][R2.64+0x3800] ;  /* 0x0038000602147981 */ /* 0x000f68000c1e1b00 */
[----:B------:R-:W5:Y:S04]  /*0170*/  LDG.E.64 R18, desc[UR6][R2.64+0x4000] ;  /* 0x0040000602127981 */ /* 0x000f68000c1e1b00 */
[----:B------:R-:W5:Y:S01]  /*0180*/  LDG.E.64 R16, desc[UR6][R2.64+0x4800] ;  /* 0x0048000602107981 */ /* 0x000f62000c1e1b00 */
[----:B0-----:R-:W-:-:S03]  /*0190*/  ULEA UR4, UR5, UR4, 0x18 ;  /* 0x0000000405047291 */ /* 0x001fc6000f8ec0ff */
[----:B------:R-:W5:Y:S03]  /*01a0*/  LDG.E.64 R14, desc[UR6][R2.64+0x5000] ;  /* 0x00500006020e7981 */ /* 0x000f66000c1e1b00 */
[----:B------:R-:W-:Y:S01]  /*01b0*/  LEA R4, R5, UR4, 0x3 ;  /* 0x0000000405047c11 */ /* 0x000fe2000f8e18ff */
[----:B------:R-:W5:Y:S04]  /*01c0*/  LDG.E.64 R12, desc[UR6][R2.64+0x5800] ;  /* 0x00580006020c7981 */ /* 0x000f68000c1e1b00 */
[----:B--2---:R-:W-:Y:S04]  /*01d0*/  STS.64 [R4], R6 ;  /* 0x0000000604007388 */ /* 0x004fe80000000a00 */
[----:B---3--:R0:W-:Y:S04]  /*01e0*/  STS.64 [R4+0x800], R8 ;  /* 0x0008000804007388 */ /* 0x0081e80000000a00 */
[----:B----4-:R-:W-:Y:S04]  /*01f0*/  STS.64 [R4+0x1000], R26 ;  /* 0x0010001a04007388 */ /* 0x010fe80000000a00 */
[----:B-----5:R1:W-:Y:S04]  /*0200*/  STS.64 [R4+0x2000], R10 ;  /* 0x0020000a04007388 */ /* 0x0203e80000000a00 */
[----:B0-----:R-:W2:Y:S04]  /*0210*/  LDG.E.64 R8, desc[UR6][R2.64+0x6800] ;  /* 0x0068000602087981 */ /* 0x001ea8000c1e1b00 */
[----:B------:R-:W3:Y:S04]  /*0220*/  LDG.E.64 R6, desc[UR6][R2.64+0x7000] ;  /* 0x0070000602067981 */ /* 0x000ee8000c1e1b00 */
[----:B-1----:R-:W4:Y:S04]  /*0230*/  LDG.E.64 R10, desc[UR6][R2.64+0x6000] ;  /* 0x00600006020a7981 */ /* 0x002f28000c1e1b00 */
[----:B------:R-:W5:Y:S04]  /*0240*/  LDG.E.64 R26, desc[UR6][R2.64+0x7800] ;  /* 0x00780006021a7981 */ /* 0x000f68000c1e1b00 */
[----:B------:R0:W-:Y:S04]  /*0250*/  STS.64 [R4+0x1800], R28 ;  /* 0x0018001c04007388 */ /* 0x0001e80000000a00 */
[----:B------:R0:W-:Y:S04]  /*0260*/  STS.64 [R4+0x2800], R24 ;  /* 0x0028001804007388 */ /* 0x0001e80000000a00 */
[----:B------:R0:W-:Y:S04]  /*0270*/  STS.64 [R4+0x3000], R22 ;  /* 0x0030001604007388 */ /* 0x0001e80000000a00 */
[----:B------:R0:W-:Y:S04]  /*0280*/  STS.64 [R4+0x3800], R20 ;  /* 0x0038001404007388 */ /* 0x0001e80000000a00 */
[----:B------:R0:W-:Y:S04]  /*0290*/  STS.64 [R4+0x4000], R18 ;  /* 0x0040001204007388 */ /* 0x0001e80000000a00 */
[----:B------:R0:W-:Y:S04]  /*02a0*/  STS.64 [R4+0x4800], R16 ;  /* 0x0048001004007388 */ /* 0x0001e80000000a00 */
[----:B------:R0:W-:Y:S04]  /*02b0*/  STS.64 [R4+0x5000], R14 ;  /* 0x0050000e04007388 */ /* 0x0001e80000000a00 */
[----:B------:R0:W-:Y:S04]  /*02c0*/  STS.64 [R4+0x5800], R12 ;  /* 0x0058000c04007388 */ /* 0x0001e80000000a00 */
[----:B--2---:R0:W-:Y:S04]  /*02d0*/  STS.64 [R4+0x6800], R8 ;  /* 0x0068000804007388 */ /* 0x0041e80000000a00 */
[----:B---3--:R0:W-:Y:S04]  /*02e0*/  STS.64 [R4+0x7000], R6 ;  /* 0x0070000604007388 */ /* 0x0081e80000000a00 */
[----:B----4-:R0:W-:Y:S04]  /*02f0*/  STS.64 [R4+0x6000], R10 ;  /* 0x0060000a04007388 */ /* 0x0101e80000000a00 */
[----:B-----5:R0:W-:Y:S02]  /*0300*/  STS.64 [R4+0x7800], R26 ;  /* 0x0078001a04007388 */ /* 0x0201e40000000a00 */
.L_x_1:
[----:B------:R-:W-:Y:S05]  /*0310*/  BSYNC.RECONVERGENT B0 ;  /* 0x0000000000007941 */ /* 0x000fea0003800200 */
.L_x_0:
[----:B------:R-:W1:Y:S01]  /*0320*/  LDCU.64 UR4, c[0x0][0x388] ;  /* 0x00007100ff0477ac */ /* 0x000e620008000a00 */
[----:B0-----:R-:W-:Y:S01]  /*0330*/  IMAD R13, R0, 0x100, R5 ;  /* 0x00000100000d7824 */ /* 0x001fe200078e0205 */
[----:B------:R-:W0:Y:S03]  /*0340*/  LDC.64 R2, c[0x0][0x380] ;  /* 0x0000e000ff027b82 */ /* 0x000e260000000a00 */
[----:B------:R-:W-:-:S05]  /*0350*/  IMAD R0, R13, 0x20, R0 ;  /* 0x000000200d007824 */ /* 0x000fca00078e0200 */
[----:B------:R-:W-:Y:S01]  /*0360*/  BAR.SYNC.DEFER_BLOCKING 0x0 ;  /* 0x0000000000007b1d */ /* 0x000fe20000010000 */
[----:B-1----:R-:W-:-:S05]  /*0370*/  LEA R14, P0, R0, UR4, 0x5 ;  /* 0x00000004000e7c11 */ /* 0x002fca000f8028ff */
[----:B------:R-:W-:-:S05]  /*0380*/  IMAD.X R15, RZ, RZ, UR5, P0 ;  /* 0x00000005ff0f7e24 */ /* 0x000fca00080e06ff */
[----:B------:R-:W2:Y:S04]  /*0390*/  LDG.E.128 R8, desc[UR6][R14.64] ;  /* 0x000000060e087981 */ /* 0x000ea8000c1e1d00 */
[----:B------:R1:W3:Y:S01]  /*03a0*/  LDG.E.128 R4, desc[UR6][R14.64+0x10] ;  /* 0x000010060e047981 */ /* 0x0002e2000c1e1d00 */
[----:B------:R-:W4:Y:S01]  /*03b0*/  S2UR UR5, SR_CgaCtaId ;  /* 0x00000000000579c3 */ /* 0x000f220000008800 */
[----:B------:R-:W-:Y:S02]  /*03c0*/  UMOV UR4, 0x400 ;  /* 0x0000040000047882 */ /* 0x000fe40000000000 */
[----:B----4-:R-:W-:-:S05]  /*03d0*/  ULEA UR4, UR5, UR4, 0x18 ;  /* 0x0000000405047291 */ /* 0x010fca000f8ec0ff */
[----:B------:R-:W4:Y:S02]  /*03e0*/  S2UR UR5, SR_CTAID.Y ;  /* 0x00000000000579c3 */ /* 0x000f240000002600 */
[----:B----4-:R-:W-:-:S05]  /*03f0*/  LEA R13, R13, UR5, 0x5 ;  /* 0x000000050d0d7c11 */ /* 0x010fca000f8e28ff */
[----:B------:R-:W-:-:S04]  /*0400*/  IMAD.SHL.U32 R13, R13, 0x80, RZ ;  /* 0x000000800d0d7824 */ /* 0x000fc800078e00ff */
[----:B0-----:R-:W-:-:S04]  /*0410*/  IMAD.WIDE.U32 R2, R13, 0x2, R2 ;  /* 0x000000020d027825 */ /* 0x001fc800078e0002 */
[----:B--2---:R-:W-:Y:S01]  /*0420*/  IMAD.SHL.U32 R0, R8, 0x8, RZ ;  /* 0x0000000808007824 */ /* 0x004fe200078e00ff */
[--C-:B------:R-:W-:Y:S01]  /*0430*/  SHF.R.U32.HI R12, RZ, 0x5, R8.reuse ;  /* 0x00000005ff0c7819 */ /* 0x100fe20000011608 */
[----:B-1----:R-:W-:Y:S01]  /*0440*/  IMAD.SHL.U32 R14, R9, 0x8, RZ ;  /* 0x00000008090e7824 */ /* 0x002fe200078e00ff */
[--C-:B------:R-:W-:Y:S02]  /*0450*/  SHF.R.U32.HI R16, RZ, 0xd, R8.reuse ;  /* 0x0000000dff107819 */ /* 0x100fe40000011608 */
[----:B------:R-:W-:Y:S02]  /*0460*/  LOP3.LUT R12, R12, 0x7f8, RZ, 0xc0, !PT ;  /* 0x000007f80c0c7812 */ /* 0x000fe400078ec0ff */
[----:B------:R-:W-:Y:S02]  /*0470*/  LOP3.LUT R18, R16, 0x7f8, RZ, 0xc0, !PT ;  /* 0x000007f810127812 */ /* 0x000fe400078ec0ff */
[----:B------:R-:W-:Y:S01]  /*0480*/  LOP3.LUT R0, R0, 0x7f8, RZ, 0xc0, !PT ;  /* 0x000007f800007812 */ /* 0x000fe200078ec0ff */
[----:B------:R-:W0:Y:S01]  /*0490*/  LDS.64 R16, [R12+UR4] ;  /* 0x000000040c107984 */ /* 0x000e220008000a00 */
[----:B------:R-:W-:-:S02]  /*04a0*/  SHF.R.U32.HI R8, RZ, 0x15, R8 ;  /* 0x00000015ff087819 */ /* 0x000fc40000011608 */
[--C-:B------:R-:W-:Y:S01]  /*04b0*/  SHF.R.U32.HI R24, RZ, 0xd, R9.reuse ;  /* 0x0000000dff187819 */ /* 0x100fe20000011609 */
[----:B------:R1:W2:Y:S01]  /*04c0*/  LDS.64 R22, [R0+UR4] ;  /* 0x0000000400167984 */ /* 0x0002a20008000a00 */
[----:B------:R-:W-:Y:S02]  /*04d0*/  LOP3.LUT R8, R8, 0x7f8, RZ, 0xc0, !PT ;  /* 0x000007f808087812 */ /* 0x000fe400078ec0ff */
[----:B------:R-:W-:Y:S01]  /*04e0*/  LOP3.LUT R14, R14, 0x7f8, RZ, 0xc0, !PT ;  /* 0x000007f80e0e7812 */ /* 0x000fe200078ec0ff */
[----:B------:R-:W4:Y:S01]  /*04f0*/  LDS.64 R18, [R18+UR4+0x800] ;  /* 0x0008000412127984 */ /* 0x000f220008000a00 */
[--C-:B------:R-:W-:Y:S02]  /*0500*/  SHF.R.U32.HI R15, RZ, 0x5, R9.reuse ;  /* 0x00000005ff0f7819 */ /* 0x100fe40000011609 */
[----:B------:R-:W-:Y:S01]  /*0510*/  LOP3.LUT R28, R24, 0x7f8, RZ, 0xc0, !PT ;  /* 0x000007f8181c7812 */ /* 0x000fe200078ec0ff */
[----:B------:R5:W3:Y:S01]  /*0520*/  LDS.64 R20, [R8+UR4+0x800] ;  /* 0x0008000408147984 */ /* 0x000ae20008000a00 */
[----:B------:R-:W-:Y:S01]  /*0530*/  LOP3.LUT R15, R15, 0x7f8, RZ, 0xc0, !PT ;  /* 0x000007f80f0f7812 */ /* 0x000fe200078ec0ff */
[----:B-1----:R-:W-:Y:S01]  /*0540*/  IMAD.SHL.U32 R0, R10, 0x8, RZ ;  /* 0x000000080a007824 */ /* 0x002fe200078e00ff */
[----:B------:R-:W-:Y:S01]  /*0550*/  SHF.R.U32.HI R9, RZ, 0x15, R9 ;  /* 0x00000015ff097819 */ /* 0x000fe20000011609 */
[----:B------:R1:W3:Y:S03]  /*0560*/  LDS.64 R24, [R14+UR4+0x1000] ;  /* 0x001000040e187984 */ /* 0x0002e60008000a00 */
[----:B------:R-:W-:Y:S01]  /*0570*/  LOP3.LUT R9, R9, 0x7f8, RZ, 0xc0, !PT ;  /* 0x000007f809097812 */ /* 0x000fe200078ec0ff */
[----:B------:R-:W3:Y:S01]  /*0580*/  LDS.64 R26, [R15+UR4+0x1000] ;  /* 0x001000040f1a7984 */ /* 0x000ee20008000a00 */
[----:B-----5:R-:W-:-:S02]  /*0590*/  SHF.R.U32.HI R8, RZ, 0x5, R10 ;  /* 0x00000005ff087819 */ /* 0x020fc4000001160a */
[----:B------:R-:W-:Y:S01]  /*05a0*/  LOP3.LUT R12, R0, 0x7f8, RZ, 0xc0, !PT ;  /* 0x000007f8000c7812 */ /* 0x000fe200078ec0ff */
[----:B------:R-:W5:Y:S01]  /*05b0*/  LDS.64 R28, [R28+UR4+0x1800] ;  /* 0x001800041c1c7984 */ /* 0x000f620008000a00 */
[----:B-1----:R-:W-:Y:S02]  /*05c0*/  LOP3.LUT R14, R8, 0x7f8, RZ, 0xc0, !PT ;  /* 0x000007f8080e7812 */ /* 0x002fe400078ec0ff */
[----:B------:R-:W-:Y:S01]  /*05d0*/  SHF.R.U32.HI R0, RZ, 0x15, R11 ;  /* 0x00000015ff007819 */ /* 0x000fe2000001160b */
[----:B------:R-:W1:Y:S03]  /*05e0*/  LDS.64 R8, [R9+UR4+0x1800] ;  /* 0x0018000409087984 */ /* 0x000e660008000a00 */
[----:B------:R-:W-:Y:S01]  /*05f0*/  LOP3.LUT R0, R0, 0x7f8, RZ, 0xc0, !PT ;  /* 0x000007f800007812 */ /* 0x000fe200078ec0ff */
[----:B------:R-:W1:Y:S04]  /*0600*/  LDS.64 R12, [R12+UR4+0x2000] ;  /* 0x002000040c0c7984 */ /* 0x000e680008000a00 */
[----:B------:R-:W1:Y:S04]  /*0610*/  LDS.64 R14, [R14+UR4+0x2000] ;  /* 0x002000040e0e7984 */ /* 0x000e680008000a00 */
[----:B0-----:R0:W-:Y:S04]  /*0620*/  STG.E.64 desc[UR6][R2.64+0x8], R16 ;  /* 0x0000081002007986 */ /* 0x0011e8000c101b06 */
[----:B--2---:R2:W-:Y:S04]  /*0630*/  STG.E.64 desc[UR6][R2.64], R22 ;  /* 0x0000001602007986 */ /* 0x0045e8000c101b06 */
[----:B----4-:R4:W-:Y:S04]  /*0640*/  STG.E.64 desc[UR6][R2.64+0x10], R18 ;  /* 0x0000101202007986 */ /* 0x0109e8000c101b06 */
[----:B---3--:R3:W-:Y:S01]  /*0650*/  STG.E.64 desc[UR6][R2.64+0x18], R20 ;  /* 0x0000181402007986 */ /* 0x0087e2000c101b06 */
[----:B0-----:R-:W-:-:S02]  /*0660*/  SHF.R.U32.HI R16, RZ, 0xd, R10 ;  /* 0x0000000dff107819 */ /* 0x001fc4000001160a */
[----:B------:R-:W-:Y:S01]  /*0670*/  SHF.R.U32.HI R17, RZ, 0x15, R10 ;  /* 0x00000015ff117819 */ /* 0x000fe2000001160a */
[----:B------:R0:W-:Y:S01]  /*0680*/  STG.E.64 desc[UR6][R2.64+0x20], R24 ;  /* 0x0000201802007986 */ /* 0x0001e2000c101b06 */
[--C-:B--2---:R-:W-:Y:S02]  /*0690*/  SHF.R.U32.HI R23, RZ, 0xd, R11.reuse ;  /* 0x0000000dff177819 */ /* 0x104fe4000001160b */
[----:B------:R-:W-:Y:S01]  /*06a0*/  LOP3.LUT R10, R16, 0x7f8, RZ, 0xc0, !PT ;  /* 0x000007f8100a7812 */ /* 0x000fe200078ec0ff */
[----:B------:R2:W-:Y:S01]  /*06b0*/  STG.E.64 desc[UR6][R2.64+0x28], R26 ;  /* 0x0000281a02007986 */ /* 0x0005e2000c101b06 */
[----:B----4-:R-:W-:Y:S01]  /*06c0*/  IMAD.SHL.U32 R18, R11, 0x8, RZ ;  /* 0x000000080b127824 */ /* 0x010fe200078e00ff */
[----:B------:R-:W-:Y:S02]  /*06d0*/  LOP3.LUT R16, R23, 0x7f8, RZ, 0xc0, !PT ;  /* 0x000007f817107812 */ /* 0x000fe400078ec0ff */
[----:B------:R-:W-:Y:S01]  /*06e0*/  SHF.R.U32.HI R19, RZ, 0x5, R11 ;  /* 0x00000005ff137819 */ /* 0x000fe2000001160b */
[----:B-----5:R4:W-:Y:S01]  /*06f0*/  STG.E.64 desc[UR6][R2.64+0x30], R28 ;  /* 0x0000301c02007986 */ /* 0x0209e2000c101b06 */
[----:B---3--:R-:W-:-:S02]  /*0700*/  LOP3.LUT R20, R18, 0x7f8, RZ, 0xc0, !PT ;  /* 0x000007f812147812 */ /* 0x008fc400078ec0ff */
[----:B------:R-:W-:Y:S01]  /*0710*/  LOP3.LUT R22, R17, 0x7f8, RZ, 0xc0, !PT ;  /* 0x000007f811167812 */ /* 0x000fe200078ec0ff */
[----:B------:R-:W3:Y:S01]  /*0720*/  LDS.64 R10, [R10+UR4+0x2800] ;  /* 0x002800040a0a7984 */ /* 0x000ee20008000a00 */
[--C-:B0-----:R-:W-:Y:S01]  /*0730*/  SHF.R.U32.HI R25, RZ, 0x5, R4.reuse ;  /* 0x00000005ff197819 */ /* 0x101fe20000011604 */
[----:B------:R-:W-:Y:S01]  /*0740*/  IMAD.SHL.U32 R24, R4, 0x8, RZ ;  /* 0x0000000804187824 */ /* 0x000fe200078e00ff */
[----:B------:R-:W-:Y:S01]  /*0750*/  LOP3.LUT R19, R19, 0x7f8, RZ, 0xc0, !PT ;  /* 0x000007f813137812 */ /* 0x000fe200078ec0ff */
[----:B------:R-:W0:Y:S01]  /*0760*/  LDS.64 R16, [R16+UR4+0x3800] ;  /* 0x0038000410107984 */ /* 0x000e220008000a00 */
[----:B------:R-:W-:Y:S02]  /*0770*/  LOP3.LUT R25, R25, 0x7f8, RZ, 0xc0, !PT ;  /* 0x000007f819197812 */ /* 0x000fe400078ec0ff */
[--C-:B--2---:R-:W-:Y:S01]  /*0780*/  SHF.R.U32.HI R27, RZ, 0xd, R4.reuse ;  /* 0x0000000dff1b7819 */ /* 0x104fe20000011604 */
[----:B------:R-:W2:Y:S01]  /*0790*/  LDS.64 R20, [R20+UR4+0x3000] ;  /* 0x0030000414147984 */ /* 0x000ea20008000a00 */
[----:B------:R-:W-:Y:S01]  /*07a0*/  LOP3.LUT R26, R24, 0x7f8, RZ, 0xc0, !PT ;  /* 0x000007f8181a7812 */ /* 0x000fe200078ec0ff */
[----:B----4-:R-:W-:Y:S01]  /*07b0*/  IMAD.SHL.U32 R29, R6, 0x8, RZ ;  /* 0x00000008061d7824 */ /* 0x010fe200078e00ff */
[----:B------:R-:W-:Y:S01]  /*07c0*/  SHF.R.U32.HI R28, RZ, 0x15, R4 ;  /* 0x00000015ff1c7819 */ /* 0x000fe20000011604 */
[----:B------:R-:W4:Y:S01]  /*07d0*/  LDS.64 R22, [R22+UR4+0x2800] ;  /* 0x0028000416167984 */ /* 0x000f220008000a00 */
[----:B------:R-:W-:-:S02]  /*07e0*/  LOP3.LUT R4, R27, 0x7f8, RZ, 0xc0, !PT ;  /* 0x000007f81b047812 */ /* 0x000fc400078ec0ff */
[----:B------:R-:W-:Y:S01]  /*07f0*/  LOP3.LUT R28, R28, 0x7f8, RZ, 0xc0, !PT ;  /* 0x000007f81c1c7812 */ /* 0x000fe200078ec0ff */
[----:B------:R-:W5:Y:S01]  /*0800*/  LDS.64 R18, [R19+UR4+0x3000] ;  /* 0x0030000413127984 */ /* 0x000f620008000a00 */
[----:B------:R-:W-:-:S03]  /*0810*/  LOP3.LUT R29, R29, 0x7f8, RZ, 0xc0, !PT ;  /* 0x000007f81d1d7812 */ /* 0x000fc600078ec0ff */
[----:B------:R-:W5:Y:S04]  /*0820*/  LDS.64 R24, [R25+UR4+0x4000] ;  /* 0x0040000419187984 */ /* 0x000f680008000a00 */
[----:B-1----:R-:W-:Y:S04]  /*0830*/  STG.E.64 desc[UR6][R2.64+0x38], R8 ;  /* 0x0000380802007986 */ /* 0x002fe8000c101b06 */
[----:B------:R-:W-:Y:S04]  /*0840*/  STG.E.64 desc[UR6][R2.64+0x40], R12 ;  /* 0x0000400c02007986 */ /* 0x000fe8000c101b06 */
[----:B------:R-:W-:Y:S04]  /*0850*/  STG.E.64 desc[UR6][R2.64+0x48], R14 ;  /* 0x0000480e02007986 */ /* 0x000fe8000c101b06 */
[----:B------:R1:W5:Y:S04]  /*0860*/  LDS.64 R8, [R0+UR4+0x3800] ;  /* 0x0038000400087984 */ /* 0x0003680008000a00 */
[----:B------:R-:W5:Y:S04]  /*0870*/  LDS.64 R26, [R26+UR4+0x4000] ;  /* 0x004000041a1a7984 */ /* 0x000f680008000a00 */
[----:B------:R0:W5:Y:S01]  /*0880*/  LDS.64 R14, [R4+UR4+0x4800] ;  /* 0x00480004040e7984 */ /* 0x0001620008000a00 */
[----:B-1----:R-:W-:-:S03]  /*0890*/  SHF.R.U32.HI R0, RZ, 0xd, R7 ;  /* 0x0000000dff007819 */ /* 0x002fc60000011607 */
[----:B------:R1:W5:Y:S01]  /*08a0*/  LDS.64 R12, [R28+UR4+0x4800] ;  /* 0x004800041c0c7984 */ /* 0x0003620008000a00 */
[----:B------:R-:W-:-:S03]  /*08b0*/  LOP3.LUT R0, R0, 0x7f8, RZ, 0xc0, !PT ;  /* 0x000007f800007812 */ /* 0x000fc600078ec0ff */
[----:B---3--:R3:W-:Y:S01]  /*08c0*/  STG.E.64 desc[UR6][R2.64+0x50], R10 ;  /* 0x0000500a02007986 */ /* 0x0087e2000c101b06 */
[----:B0-----:R-:W-:-:S03]  /*08d0*/  SHF.R.U32.HI R4, RZ, 0x5, R7 ;  /* 0x00000005ff047819 */ /* 0x001fc60000011607 */
[----:B------:R0:W-:Y:S01]  /*08e0*/  STG.E.64 desc[UR6][R2.64+0x70], R16 ;  /* 0x0000701002007986 */ /* 0x0001e2000c101b06 */
[----:B-1----:R-:W-:-:S03]  /*08f0*/  SHF.R.U32.HI R28, RZ, 0x5, R6 ;  /* 0x00000005ff1c7819 */ /* 0x002fc60000011606 */
[----:B--2---:R1:W-:Y:S01]  /*0900*/  STG.E.64 desc[UR6][R2.64+0x60], R20 ;  /* 0x0000601402007986 */ /* 0x0043e2000c101b06 */
[----:B------:R-:W-:-:S03]  /*0910*/  LOP3.LUT R28, R28, 0x7f8, RZ, 0xc0, !PT ;  /* 0x000007f81c1c7812 */ /* 0x000fc600078ec0ff */
[----:B----4-:R2:W-:Y:S01]  /*0920*/  STG.E.64 desc[UR6][R2.64+0x58], R22 ;  /* 0x0000581602007986 */ /* 0x0105e2000c101b06 */
[----:B---3--:R-:W-:Y:S01]  /*0930*/  IMAD.SHL.U32 R10, R5, 0x8, RZ ;  /* 0x00000008050a7824 */ /* 0x008fe200078e00ff */
[--C-:B------:R-:W-:Y:S02]  /*0940*/  SHF.R.U32.HI R11, RZ, 0x5, R5.reuse ;  /* 0x00000005ff0b7819 */ /* 0x100fe40000011605 */
[----:B-----5:R3:W-:Y:S01]  /*0950*/  STG.E.64 desc[UR6][R2.64+0x68], R18 ;  /* 0x0000681202007986 */ /* 0x0207e2000c101b06 */
[--C-:B0-----:R-:W-:Y:S02]  /*0960*/  SHF.R.U32.HI R16, RZ, 0xd, R5.reuse ;  /* 0x0000000dff107819 */ /* 0x101fe40000011605 */
[----:B------:R-:W-:Y:S01]  /*0970*/  SHF.R.U32.HI R17, RZ, 0x15, R5 ;  /* 0x00000015ff117819 */ /* 0x000fe20000011605 */
[----:B------:R0:W-:Y:S01]  /*0980*/  STG.E.64 desc[UR6][R2.64+0x88], R24 ;  /* 0x0000881802007986 */ /* 0x0001e2000c101b06 */
[--C-:B------:R-:W-:Y:S01]  /*0990*/  SHF.R.U32.HI R5, RZ, 0xd, R6.reuse ;  /* 0x0000000dff057819 */ /* 0x100fe20000011606 */
[----:B-1----:R-:W-:Y:S01]  /*09a0*/  IMAD.SHL.U32 R20, R7, 0x8, RZ ;  /* 0x0000000807147824 */ /* 0x002fe200078e00ff */
[----:B------:R-:W-:Y:S01]  /*09b0*/  SHF.R.U32.HI R6, RZ, 0x15, R6 ;  /* 0x00000015ff067819 */ /* 0x000fe20000011606 */
[----:B------:R-:W-:Y:S01]  /*09c0*/  STG.E.64 desc[UR6][R2.64+0x78], R8 ;  /* 0x0000780802007986 */ /* 0x000fe2000c101b06 */
[----:B--2---:R-:W-:-:S02]  /*09d0*/  SHF.R.U32.HI R22, RZ, 0x15, R7 ;  /* 0x00000015ff167819 */ /* 0x004fc40000011607 */
[----:B------:R-:W-:Y:S01]  /*09e0*/  LOP3.LUT R23, R10, 0x7f8, RZ, 0xc0, !PT ;  /* 0x000007f80a177812 */ /* 0x000fe200078ec0ff */
[----:B------:R-:W-:Y:S01]  /*09f0*/  STG.E.64 desc[UR6][R2.64+0x80], R26 ;  /* 0x0000801a02007986 */ /* 0x000fe2000c101b06 */
[----:B------:R-:W-:Y:S02]  /*0a00*/  LOP3.LUT R7, R11, 0x7f8, RZ, 0xc0, !PT ;  /* 0x000007f80b077812 */ /* 0x000fe400078ec0ff */
[----:B------:R-:W-:Y:S01]  /*0a10*/  LOP3.LUT R10, R16, 0x7f8, RZ, 0xc0, !PT ;  /* 0x000007f8100a7812 */ /* 0x000fe200078ec0ff */
[----:B------:R-:W-:Y:S01]  /*0a20*/  STG.E.64 desc[UR6][R2.64+0x90], R14 ;  /* 0x0000900e02007986 */ /* 0x000fe2000c101b06 */
[----:B------:R-:W-:Y:S02]  /*0a30*/  LOP3.LUT R11, R17, 0x7f8, RZ, 0xc0, !PT ;  /* 0x000007f8110b7812 */ /* 0x000fe400078ec0ff */
[----:B------:R-:W-:Y:S01]  /*0a40*/  LOP3.LUT R16, R5, 0x7f8, RZ, 0xc0, !PT ;  /* 0x000007f805107812 */ /* 0x000fe200078ec0ff */
[----:B------:R-:W-:Y:S01]  /*0a50*/  STG.E.64 desc[UR6][R2.64+0x98], R12 ;  /* 0x0000980c02007986 */ /* 0x000fe2000c101b06 */
[----:B---3--:R-:W-:-:S02]  /*0a60*/  LOP3.LUT R18, R6, 0x7f8, RZ, 0xc0, !PT ;  /* 0x000007f806127812 */ /* 0x008fc400078ec0ff */
[----:B------:R-:W-:Y:S01]  /*0a70*/  LOP3.LUT R20, R20, 0x7f8, RZ, 0xc0, !PT ;  /* 0x000007f814147812 */ /* 0x000fe200078ec0ff */
[----:B------:R-:W-:Y:S01]  /*0a80*/  LDS.64 R8, [R10+UR4+0x5800] ;  /* 0x005800040a087984 */ /* 0x000fe20008000a00 */
[----:B0-----:R-:W-:Y:S02]  /*0a90*/  LOP3.LUT R24, R4, 0x7f8, RZ, 0xc0, !PT ;  /* 0x000007f804187812 */ /* 0x001fe400078ec0ff */
[----:B------:R-:W-:Y:S01]  /*0aa0*/  LOP3.LUT R22, R22, 0x7f8, RZ, 0xc0, !PT ;  /* 0x000007f816167812 */ /* 0x000fe200078ec0ff */
[----:B------:R-:W0:Y:S04]  /*0ab0*/  LDS.64 R4, [R23+UR4+0x5000] ;  /* 0x0050000417047984 */ /* 0x000e280008000a00 */
[----:B------:R-:W1:Y:S04]  /*0ac0*/  LDS.64 R6, [R7+UR4+0x5000] ;  /* 0x0050000407067984 */ /* 0x000e680008000a00 */
[----:B------:R-:W2:Y:S04]  /*0ad0*/  LDS.64 R10, [R11+UR4+0x5800] ;  /* 0x005800040b0a7984 */ /* 0x000ea80008000a00 */
[----:B------:R-:W3:Y:S04]  /*0ae0*/  LDS.64 R12, [R29+UR4+0x6000] ;  /* 0x006000041d0c7984 */ /* 0x000ee80008000a00 */
[----:B------:R-:W4:Y:S04]  /*0af0*/  LDS.64 R14, [R28+UR4+0x6000] ;  /* 0x006000041c0e7984 */ /* 0x000f280008000a00 */
[----:B------:R-:W5:Y:S04]  /*0b00*/  LDS.64 R16, [R16+UR4+0x6800] ;  /* 0x0068000410107984 */ /* 0x000f680008000a00 */
[----:B------:R-:W5:Y:S04]  /*0b10*/  LDS.64 R18, [R18+UR4+0x6800] ;  /* 0x0068000412127984 */ /* 0x000f680008000a00 */
[----:B------:R-:W5:Y:S04]  /*0b20*/  LDS.64 R20, [R20+UR4+0x7000] ;  /* 0x0070000414147984 */ /* 0x000f680008000a00 */
[----:B------:R-:W5:Y:S04]  /*0b30*/  LDS.64 R24, [R24+UR4+0x7000] ;  /* 0x0070000418187984 */ /* 0x000f680008000a00 */
[----:B------:R-:W5:Y:S04]  /*0b40*/  LDS.64 R26, [R0+UR4+0x7800] ;  /* 0x00780004001a7984 */ /* 0x000f680008000a00 */
[----:B------:R-:W5:Y:S04]  /*0b50*/  LDS.64 R22, [R22+UR4+0x7800] ;  /* 0x0078000416167984 */ /* 0x000f680008000a00 */
[----:B0-----:R-:W-:Y:S04]  /*0b60*/  STG.E.64 desc[UR6][R2.64+0xa0], R4 ;  /* 0x0000a00402007986 */ /* 0x001fe8000c101b06 */
[----:B-1----:R-:W-:Y:S04]  /*0b70*/  STG.E.64 desc[UR6][R2.64+0xa8], R6 ;  /* 0x0000a80602007986 */ /* 0x002fe8000c101b06 */
[----:B------:R-:W-:Y:S04]  /*0b80*/  STG.E.64 desc[UR6][R2.64+0xb0], R8 ;  /* 0x0000b00802007986 */ /* 0x000fe8000c101b06 */
[----:B--2---:R-:W-:Y:S04]  /*0b90*/  STG.E.64 desc[UR6][R2.64+0xb8], R10 ;  /* 0x0000b80a02007986 */ /* 0x004fe8000c101b06 */
[----:B---3--:R-:W-:Y:S04]  /*0ba0*/  STG.E.64 desc[UR6][R2.64+0xc0], R12 ;  /* 0x0000c00c02007986 */ /* 0x008fe8000c101b06 */
[----:B----4-:R-:W-:Y:S04]  /*0bb0*/  STG.E.64 desc[UR6][R2.64+0xc8], R14 ;  /* 0x0000c80e02007986 */ /* 0x010fe8000c101b06 */
[----:B-----5:R-:W-:Y:S04]  /*0bc0*/  STG.E.64 desc[UR6][R2.64+0xd0], R16 ;  /* 0x0000d01002007986 */ /* 0x020fe8000c101b06 */
[----:B------:R-:W-:Y:S04]  /*0bd0*/  STG.E.64 desc[UR6][R2.64+0xd8], R18 ;  /* 0x0000d81202007986 */ /* 0x000fe8000c101b06 */
[----:B------:R-:W-:Y:S04]  /*0be0*/  STG.E.64 desc[UR6][R2.64+0xe0], R20 ;  /* 0x0000e01402007986 */ /* 0x000fe8000c101b06 */
[----:B------:R-:W-:Y:S04]  /*0bf0*/  STG.E.64 desc[UR6][R2.64+0xe8], R24 ;  /* 0x0000e81802007986 */ /* 0x000fe8000c101b06 */
[----:B------:R-:W-:Y:S04]  /*0c00*/  STG.E.64 desc[UR6][R2.64+0xf0], R26 ;  /* 0x0000f01a02007986 */ /* 0x000fe8000c101b06 */
[----:B------:R-:W-:Y:S01]  /*0c10*/  STG.E.64 desc[UR6][R2.64+0xf8], R22 ;  /* 0x0000f81602007986 */ /* 0x000fe2000c101b06 */
[----:B------:R-:W-:Y:S05]  /*0c20*/  EXIT ;  /* 0x000000000000794d */ /* 0x000fea0003800000 */
.L_x_2:
[----:B------:R-:W-:-:S00]  /*0c30*/  BRA `(.L_x_2) ;  /* 0xfffffffc00fc7947 */ /* 0x000fc0000383ffff */
[----:B------:R-:W-:-:S00]  /*0c40*/  NOP ;  /* 0x0000000000007918 */ /* 0x000fc00000000000 */
        /* <DEDUP_REMOVED lines=11> */
.L_x_3:


//--------------------- .nv.shared._Z7dequantP6__halfPhS0_ --------------------------
	.section	.nv.shared._Z7dequantP6__halfPhS0_,"aw",@nobits
	.sectionflags	@""
	.align	16
	.zero		1024


//--------------------- .nv.shared.reserved.0     --------------------------
	.section	.nv.shared.reserved.0,"aw",@nobits
	.weak		__nv_reservedSMEM_offset_0_alias
	.size		__nv_reservedSMEM_offset_0_alias, 0, 64
	.other		__nv_reservedSMEM_offset_0_alias,@"STO_CUDA_RESERVED_SHARED STV_DEFAULT"
__nv_reservedSMEM_offset_0_alias:
	.zero		0
	.zero		64


//--------------------- .nv.constant0._Z7dequantP6__halfPhS0_ --------------------------
	.section	.nv.constant0._Z7dequantP6__halfPhS0_,"a",@progbits
	.sectionflags	@""
	.align	4
.nv.constant0._Z7dequantP6__halfPhS0_:
	.zero		920


//--------------------- SYMBOLS --------------------------

	.type		.nv.reservedSmem.offset0,@object
	.size		.nv.reservedSmem.offset0,0x4
	.type		.nv.reservedSmem.cap,@object
	.size		.nv.reservedSmem.cap,0x4
